//
// Generated by NVIDIA NVVM Compiler
//
// Compiler Build ID: CL-36424714
// Cuda compilation tools, release 13.0, V13.0.88
// Based on NVVM 20.0.0
//

.version 9.0
.target sm_100
.address_size 64

	// .globl	_Z12prefixKernelPiii
.extern .func  (.param .b32 func_retval0) vprintf
(
	.param .b64 vprintf_param_0,
	.param .b64 vprintf_param_1
)
;
.global .align 1 .b8 $str[11] = {112, 111, 119, 50, 32, 61, 32, 37, 100, 10};
.global .align 1 .b8 $str$1[18] = {73, 39, 109, 32, 37, 100, 44, 32, 115, 116, 121, 109, 105, 101, 100, 46, 10};

.visible .entry _Z12prefixKernelPiii(
	.param .u64 .ptr .align 1 _Z12prefixKernelPiii_param_0,
	.param .u32 _Z12prefixKernelPiii_param_1,
	.param .u32 _Z12prefixKernelPiii_param_2
)
{
	.local .align 8 .b8 	__local_depot0[8];
	.reg .b64 	%SP;
	.reg .b64 	%SPL;
	.reg .pred 	%p<5>;
	.reg .b32 	%r<24>;
	.reg .b64 	%rd<15>;

	mov.u64 	%SPL, __local_depot0;
	cvta.local.u64 	%SP, %SPL;
	ld.param.u64 	%rd2, [_Z12prefixKernelPiii_param_0];
	ld.param.u32 	%r4, [_Z12prefixKernelPiii_param_1];
	ld.param.u32 	%r5, [_Z12prefixKernelPiii_param_2];
	add.u64 	%rd3, %SP, 0;
	add.u64 	%rd1, %SPL, 0;
	mov.u32 	%r1, %tid.x;
	setp.eq.s32 	%p1, %r4, 0;
	mov.b32 	%r23, 0;
	@%p1 bra 	$L__BB0_2;
	add.s32 	%r8, %r4, -1;
	// begin inline asm
	bfind.u32 %r7, %r8;
	// end inline asm
	add.s32 	%r9, %r7, 1;
	mov.b32 	%r10, 1;
	shl.b32 	%r23, %r10, %r9;
$L__BB0_2:
	setp.ne.s32 	%p2, %r1, 0;
	@%p2 bra 	$L__BB0_4;
	st.local.u32 	[%rd1], %r23;
	mov.u64 	%rd4, $str;
	cvta.global.u64 	%rd5, %rd4;
	{ // callseq 0, 0
	.param .b64 param0;
	st.param.b64 	[param0], %rd5;
	.param .b64 param1;
	st.param.b64 	[param1], %rd3;
	.param .b32 retval0;
	call.uni (retval0), 
	vprintf, 
	(
	param0, 
	param1
	);
	ld.param.b32 	%r11, [retval0];
	} // callseq 0
$L__BB0_4:
	setp.ge.s32 	%p3, %r1, %r5;
	@%p3 bra 	$L__BB0_7;
	add.s32 	%r15, %r1, 1;
	add.s32 	%r16, %r23, -1;
	and.b32  	%r17, %r16, %r15;
	setp.ne.s32 	%p4, %r17, 0;
	@%p4 bra 	$L__BB0_8;
	cvta.to.global.u64 	%rd10, %rd2;
	mul.wide.u32 	%rd11, %r1, 4;
	add.s64 	%rd12, %rd10, %rd11;
	shr.s32 	%r18, %r23, 1;
	sub.s32 	%r19, %r1, %r18;
	mul.wide.s32 	%rd13, %r19, 4;
	add.s64 	%rd14, %rd10, %rd13;
	ld.global.u32 	%r20, [%rd14];
	ld.global.u32 	%r21, [%rd12];
	add.s32 	%r22, %r21, %r20;
	st.global.u32 	[%rd12], %r22;
	bra.uni 	$L__BB0_8;
$L__BB0_7:
	st.local.u32 	[%rd1], %r1;
	mov.u64 	%rd7, $str$1;
	cvta.global.u64 	%rd8, %rd7;
	{ // callseq 1, 0
	.param .b64 param0;
	st.param.b64 	[param0], %rd8;
	.param .b64 param1;
	st.param.b64 	[param1], %rd3;
	.param .b32 retval0;
	call.uni (retval0), 
	vprintf, 
	(
	param0, 
	param1
	);
	ld.param.b32 	%r13, [retval0];
	} // callseq 1
$L__BB0_8:
	ret;

}


// ===== COMPILED SASS (sm_100) =====

	.target	sm_100

	.elftype	@"ET_EXEC"


//--------------------- .note.nv.tkinfo           --------------------------
	.section	.note.nv.tkinfo,"",@"SHT_NOTE"
	.sectionflags	@"SHF_NOTE_NV_TKINFO"
	.tkinfo
        /*0018*/ 	.word	0x00000002
        /*0030*/ 	.string	""
        /*0030*/ 	.string	"ptxas"
        /*0030*/ 	.string	"Cuda compilation tools, release 13.0, V13.0.88"
        /*0030*/ 	.string	"Build cuda_13.0.r13.0/compiler.36424714_0"
        /*0030*/ 	.string	"-arch sm_100 -m 64 "



//--------------------- .note.nv.cuinfo           --------------------------
	.section	.note.nv.cuinfo,"",@"SHT_NOTE"
	.sectionflags	@"SHF_NOTE_NV_CUINFO"
        /*0018*/ 	.short	0x0002
        /*001a*/ 	.short	0x0064
        /*001c*/ 	.short	0x0082
	.zero		2


//--------------------- .nv.info                  --------------------------
	.section	.nv.info,"",@"SHT_CUDA_INFO"
	.align	4


	//----- nvinfo : EIATTR_REGCOUNT
	.align		4
        /*0000*/ 	.byte	0x04, 0x2f
        /*0002*/ 	.short	(.L_3 - .L_2)
	.align		4
.L_2:
        /*0004*/ 	.word	index@(_Z12prefixKernelPiii)
        /*0008*/ 	.word	0x00000018


	//----- nvinfo : EIATTR_FRAME_SIZE
	.align		4
.L_3:
        /*000c*/ 	.byte	0x04, 0x11
        /*000e*/ 	.short	(.L_5 - .L_4)
	.align		4
.L_4:
        /*0010*/ 	.word	index@(_Z12prefixKernelPiii)
        /*0014*/ 	.word	0x00000008


	//----- nvinfo : EIATTR_MIN_STACK_SIZE
	.align		4
.L_5:
        /*0018*/ 	.byte	0x04, 0x12
        /*001a*/ 	.short	(.L_7 - .L_6)
	.align		4
.L_6:
        /*001c*/ 	.word	index@(_Z12prefixKernelPiii)
        /*0020*/ 	.word	0x00000008
.L_7:


//--------------------- .nv.compat                --------------------------
	.section	.nv.compat,"",@"SHT_CUDA_COMPAT_INFO"
	.align	4
        /*0000*/ 	.byte	0x02, 0x09, 0x00, 0x00, 0x02, 0x02, 0x01, 0x00, 0x02, 0x05, 0x05, 0x00, 0x03, 0x07, 0x01, 0x01
        /*0010*/ 	.byte	0x02, 0x03, 0x00, 0x00, 0x02, 0x06, 0x01, 0x00, 0x04, 0x0b, 0x08, 0x00, 0x09, 0x00, 0x00, 0x00
        /*0020*/ 	.byte	0x00, 0x00, 0x00, 0x00


//--------------------- .nv.info._Z12prefixKernelPiii --------------------------
	.section	.nv.info._Z12prefixKernelPiii,"",@"SHT_CUDA_INFO"
	.sectionflags	@""
	.align	4


	//----- nvinfo : EIATTR_CUDA_API_VERSION
	.align		4
        /*0000*/ 	.byte	0x04, 0x37
        /*0002*/ 	.short	(.L_9 - .L_8)
.L_8:
        /*0004*/ 	.word	0x00000082


	//----- nvinfo : EIATTR_KPARAM_INFO
	.align		4
.L_9:
        /*0008*/ 	.byte	0x04, 0x17
        /*000a*/ 	.short	(.L_11 - .L_10)
.L_10:
        /*000c*/ 	.word	0x00000000
        /*0010*/ 	.short	0x0002
        /*0012*/ 	.short	0x000c
        /*0014*/ 	.byte	0x00, 0xf0, 0x11, 0x00


	//----- nvinfo : EIATTR_KPARAM_INFO
	.align		4
.L_11:
        /*0018*/ 	.byte	0x04, 0x17
        /*001a*/ 	.short	(.L_13 - .L_12)
.L_12:
        /*001c*/ 	.word	0x00000000
        /*0020*/ 	.short	0x0001
        /*0022*/ 	.short	0x0008
        /*0024*/ 	.byte	0x00, 0xf0, 0x11, 0x00


	//----- nvinfo : EIATTR_KPARAM_INFO
	.align		4
.L_13:
        /*0028*/ 	.byte	0x04, 0x17
        /*002a*/ 	.short	(.L_15 - .L_14)
.L_14:
        /*002c*/ 	.word	0x00000000
        /*0030*/ 	.short	0x0000
        /*0032*/ 	.short	0x0000
        /*0034*/ 	.byte	0x00, 0xf5, 0x21, 0x00


	//----- nvinfo : EIATTR_SPARSE_MMA_MASK
	.align		4
.L_15:
        /*0038*/ 	.byte	0x03, 0x50
        /*003a*/ 	.short	0x0000


	//----- nvinfo : EIATTR_MAXREG_COUNT
	.align		4
        /*003c*/ 	.byte	0x03, 0x1b
        /*003e*/ 	.short	0x00ff


	//----- nvinfo : EIATTR_EXTERNS
	.align		4
        /*0040*/ 	.byte	0x04, 0x0f
        /*0042*/ 	.short	(.L_17 - .L_16)


	//   ....[0]....
	.align		4
.L_16:
        /*0044*/ 	.word	index@(vprintf)


	//----- nvinfo : EIATTR_MERCURY_ISA_VERSION
	.align		4
.L_17:
        /*0048*/ 	.byte	0x03, 0x5f
        /*004a*/ 	.short	0x0101


	//----- nvinfo : EIATTR_VRC_CTA_INIT_COUNT
	.align		4
        /*004c*/ 	.byte	0x02, 0x4a
	.zero		1
	.zero		1


	//----- nvinfo : EIATTR_SYSCALL_OFFSETS
	.align		4
        /*0050*/ 	.byte	0x04, 0x46
        /*0052*/ 	.short	(.L_19 - .L_18)


	//   ....[0]....
.L_18:
        /*0054*/ 	.word	0x000001c0


	//   ....[1]....
        /*0058*/ 	.word	0x00000390


	//----- nvinfo : EIATTR_EXIT_INSTR_OFFSETS
	.align		4
.L_19:
        /*005c*/ 	.byte	0x04, 0x1c
        /*005e*/ 	.short	(.L_21 - .L_20)


	//   ....[0]....
.L_20:
        /*0060*/ 	.word	0x00000240


	//   ....[1]....
        /*0064*/ 	.word	0x000002f0


	//   ....[2]....
        /*0068*/ 	.word	0x000003a0


	//----- nvinfo : EIATTR_CRS_STACK_SIZE
	.align		4
.L_21:
        /*006c*/ 	.byte	0x04, 0x1e
        /*006e*/ 	.short	(.L_23 - .L_22)
.L_22:
        /*0070*/ 	.word	0x00000000


	//----- nvinfo : EIATTR_CBANK_PARAM_SIZE
	.align		4
.L_23:
        /*0074*/ 	.byte	0x03, 0x19
        /*0076*/ 	.short	0x0010


	//----- nvinfo : EIATTR_PARAM_CBANK
	.align		4
        /*0078*/ 	.byte	0x04, 0x0a
        /*007a*/ 	.short	(.L_25 - .L_24)
	.align		4
.L_24:
        /*007c*/ 	.word	index@(.nv.constant0._Z12prefixKernelPiii)
        /*0080*/ 	.short	0x0380
        /*0082*/ 	.short	0x0010


	//----- nvinfo : EIATTR_SW_WAR
	.align		4
.L_25:
        /*0084*/ 	.byte	0x04, 0x36
        /*0086*/ 	.short	(.L_27 - .L_26)
.L_26:
        /*0088*/ 	.word	0x00000008
.L_27:


//--------------------- .nv.callgraph             --------------------------
	.section	.nv.callgraph,"",@"SHT_CUDA_CALLGRAPH"
	.align	4
	.sectionentsize	8
	.align		4
        /*0000*/ 	.word	0x00000000
	.align		4
        /*0004*/ 	.word	0xffffffff
	.align		4
        /*0008*/ 	.word	index@(_Z12prefixKernelPiii)
	.align		4
        /*000c*/ 	.word	index@(vprintf)
	.align		4
        /*0010*/ 	.word	0x00000000
	.align		4
        /*0014*/ 	.word	0xfffffffe
	.align		4
        /*0018*/ 	.word	0x00000000
	.align		4
        /*001c*/ 	.word	0xfffffffd
	.align		4
        /*0020*/ 	.word	0x00000000
	.align		4
        /*0024*/ 	.word	0xfffffffc


//--------------------- .nv.constant4             --------------------------
	.section	.nv.constant4,"a",@progbits
	.align	8
	.align		8
.nv.constant4:
        /*0000*/ 	.dword	vprintf
	.align		8
        /*0008*/ 	.dword	$str
	.align		8
        /*0010*/ 	.dword	$str$1


//--------------------- .text._Z12prefixKernelPiii --------------------------
	.section	.text._Z12prefixKernelPiii,"ax",@progbits
	.align	128
        .global         _Z12prefixKernelPiii
        .type           _Z12prefixKernelPiii,@function
        .size           _Z12prefixKernelPiii,(.L_x_6 - _Z12prefixKernelPiii)
        .other          _Z12prefixKernelPiii,@"STO_CUDA_ENTRY STV_DEFAULT"
_Z12prefixKernelPiii:
.text._Z12prefixKernelPiii:
[----:B------:R-:W0:Y:S01]  /*0000*/  LDC R1, c[0x0][0x37c] ;  /* 0x0000df00ff017b82 */ /* 0x000e220000000800 */
[----:B------:R-:W1:Y:S01]  /*0010*/  S2R R2, SR_TID.X ;  /* 0x0000000000027919 */ /* 0x000e620000002100 */
[----:B------:R-:W2:Y:S01]  /*0020*/  LDCU UR4, c[0x0][0x388] ;  /* 0x00007100ff0477ac */ /* 0x000ea20008000800 */
[----:B0-----:R-:W-:Y:S02]  /*0030*/  VIADD R1, R1, 0xfffffff8 ;  /* 0xfffffff801017836 */ /* 0x001fe40000000000 */
[----:B------:R-:W-:Y:S01]  /*0040*/  IMAD.MOV.U32 R18, RZ, RZ, RZ ;  /* 0x000000ffff127224 */ /* 0x000fe200078e00ff */
[----:B------:R-:W0:Y:S01]  /*0050*/  LDCU UR5, c[0x0][0x2f8] ;  /* 0x00005f00ff0577ac */ /* 0x000e220008000800 */
[----:B------:R-:W3:Y:S01]  /*0060*/  LDCU UR6, c[0x0][0x2fc] ;  /* 0x00005f80ff0677ac */ /* 0x000ee20008000800 */
[----:B--2---:R-:W-:Y:S01]  /*0070*/  UISETP.NE.AND UP0, UPT, UR4, URZ, UPT ;  /* 0x000000ff0400728c */ /* 0x004fe2000bf05270 */
[----:B0-----:R-:W-:Y:S02]  /*0080*/  IADD3 R16, P1, PT, R1, UR5, RZ ;  /* 0x0000000501107c10 */ /* 0x001fe4000ff3e0ff */
[----:B-1----:R-:W-:-:S06]  /*0090*/  ISETP.NE.AND P0, PT, R2, RZ, PT ;  /* 0x000000ff0200720c */ /* 0x002fcc0003f05270 */
[----:B---3--:R-:W-:Y:S07]  /*00a0*/  BRA.U !UP0, `(.L_x_0) ;  /* 0x0000000108147547 */ /* 0x008fee000b800000 */
[----:B------:R-:W-:Y:S01]  /*00b0*/  UIADD3 UR4, UPT, UPT, UR4, -0x1, URZ ;  /* 0xffffffff04047890 */ /* 0x000fe2000fffe0ff */
[----:B------:R-:W-:-:S08]  /*00c0*/  HFMA2 R3, -RZ, RZ, 0, 5.9604644775390625e-08 ;  /* 0x00000001ff037431 */ /* 0x000fd000000001ff */
[----:B------:R-:W0:Y:S02]  /*00d0*/  FLO.U32 R0, UR4 ;  /* 0x0000000400007d00 */ /* 0x000e2400080e0000 */
[----:B0-----:R-:W-:-:S05]  /*00e0*/  VIADD R0, R0, 0x1 ;  /* 0x0000000100007836 */ /* 0x001fca0000000000 */
[----:B------:R-:W-:-:S07]  /*00f0*/  SHF.L.U32 R18, R3, R0, RZ ;  /* 0x0000000003127219 */ /* 0x000fce00000006ff */
.L_x_0:
[----:B------:R-:W-:Y:S01]  /*0100*/  IMAD.X R17, RZ, RZ, UR6, P1 ;  /* 0x00000006ff117e24 */ /* 0x000fe200088e06ff */
[----:B------:R-:W-:Y:S04]  /*0110*/  BSSY.RECONVERGENT B6, `(.L_x_1) ;  /* 0x000000c000067945 */ /* 0x000fe80003800200 */
[----:B------:R-:W-:Y:S05]  /*0120*/  @P0 BRA `(.L_x_2) ;  /* 0x0000000000280947 */ /* 0x000fea0003800000 */
[----:B------:R-:W-:Y:S01]  /*0130*/  MOV R0, 0x0 ;  /* 0x0000000000007802 */ /* 0x000fe20000000f00 */
[----:B------:R0:W-:Y:S01]  /*0140*/  STL [R1], R18 ;  /* 0x0000001201007387 */ /* 0x0001e20000100800 */
[----:B------:R-:W1:Y:S01]  /*0150*/  LDCU.64 UR4, c[0x4][0x8] ;  /* 0x01000100ff0477ac */ /* 0x000e620008000a00 */
[----:B------:R-:W-:Y:S01]  /*0160*/  IMAD.MOV.U32 R6, RZ, RZ, R16 ;  /* 0x000000ffff067224 */ /* 0x000fe200078e0010 */
[----:B------:R0:W2:Y:S01]  /*0170*/  LDC.64 R8, c[0x4][R0] ;  /* 0x0100000000087b82 */ /* 0x0000a20000000a00 */
[----:B------:R-:W-:Y:S02]  /*0180*/  MOV R7, R17 ;  /* 0x0000001100077202 */ /* 0x000fe40000000f00 */
[----:B-1----:R-:W-:Y:S01]  /*0190*/  MOV R4, UR4 ;  /* 0x0000000400047c02 */ /* 0x002fe20008000f00 */
[----:B0-----:R-:W-:-:S07]  /*01a0*/  IMAD.U32 R5, RZ, RZ, UR5 ;  /* 0x00000005ff057e24 */ /* 0x001fce000f8e00ff */
[----:B------:R-:W-:-:S07]  /*01b0*/  LEPC R20, `(.L_x_2) ;  /* 0x000000001014794e */ /* 0x000fce0000000000 */
[----:B--2---:R-:W-:Y:S05]  /*01c0*/  CALL.ABS.NOINC R8 ;  /* 0x0000000008007343 */ /* 0x004fea0003c00000 */
.L_x_2:
[----:B------:R-:W-:Y:S05]  /*01d0*/  BSYNC.RECONVERGENT B6 ;  /* 0x0000000000067941 */ /* 0x000fea0003800200 */
.L_x_1:
[----:B------:R-:W0:Y:S02]  /*01e0*/  LDCU UR4, c[0x0][0x38c] ;  /* 0x00007180ff0477ac */ /* 0x000e240008000800 */
[----:B0-----:R-:W-:-:S13]  /*01f0*/  ISETP.GE.AND P0, PT, R2, UR4, PT ;  /* 0x0000000402007c0c */ /* 0x001fda000bf06270 */
[----:B------:R-:W-:Y:S05]  /*0200*/  @P0 BRA `(.L_x_3) ;  /* 0x00000000003c0947 */ /* 0x000fea0003800000 */
[----:B------:R-:W-:Y:S02]  /*0210*/  VIADD R0, R2, 0x1 ;  /* 0x0000000102007836 */ /* 0x000fe40000000000 */
[----:B------:R-:W-:-:S05]  /*0220*/  VIADD R3, R18, 0xffffffff ;  /* 0xffffffff12037836 */ /* 0x000fca0000000000 */
[----:B------:R-:W-:-:S13]  /*0230*/  LOP3.LUT P0, RZ, R3, R0, RZ, 0xc0, !PT ;  /* 0x0000000003ff7212 */ /* 0x000fda000780c0ff */
[----:B------:R-:W-:Y:S05]  /*0240*/  @P0 EXIT ;  /* 0x000000000000094d */ /* 0x000fea0003800000 */
[----:B------:R-:W0:Y:S01]  /*0250*/  LDC.64 R4, c[0x0][0x380] ;  /* 0x0000e000ff047b82 */ /* 0x000e220000000a00 */
[----:B------:R-:W1:Y:S01]  /*0260*/  LDCU.64 UR4, c[0x0][0x358] ;  /* 0x00006b00ff0477ac */ /* 0x000e620008000a00 */
[----:B------:R-:W-:-:S04]  /*0270*/  SHF.R.S32.HI R3, RZ, 0x1, R18 ;  /* 0x00000001ff037819 */ /* 0x000fc80000011412 */
[----:B------:R-:W-:Y:S01]  /*0280*/  IADD3 R7, PT, PT, -R3, R2, RZ ;  /* 0x0000000203077210 */ /* 0x000fe20007ffe1ff */
[----:B0-----:R-:W-:-:S04]  /*0290*/  IMAD.WIDE.U32 R2, R2, 0x4, R4 ;  /* 0x0000000402027825 */ /* 0x001fc800078e0004 */
[----:B------:R-:W-:Y:S02]  /*02a0*/  IMAD.WIDE R4, R7, 0x4, R4 ;  /* 0x0000000407047825 */ /* 0x000fe400078e0204 */
[----:B-1----:R-:W2:Y:S04]  /*02b0*/  LDG.E R7, desc[UR4][R2.64] ;  /* 0x0000000402077981 */ /* 0x002ea8000c1e1900 */
[----:B------:R-:W2:Y:S02]  /*02c0*/  LDG.E R4, desc[UR4][R4.64] ;  /* 0x0000000404047981 */ /* 0x000ea4000c1e1900 */
[----:B--2---:R-:W-:-:S05]  /*02d0*/  IMAD.IADD R7, R4, 0x1, R7 ;  /* 0x0000000104077824 */ /* 0x004fca00078e0207 */
[----:B------:R-:W-:Y:S01]  /*02e0*/  STG.E desc[UR4][R2.64], R7 ;  /* 0x0000000702007986 */ /* 0x000fe2000c101904 */
[----:B------:R-:W-:Y:S05]  /*02f0*/  EXIT ;  /* 0x000000000000794d */ /* 0x000fea0003800000 */
.L_x_3:
[----:B------:R-:W-:Y:S01]  /*0300*/  MOV R0, 0x0 ;  /* 0x0000000000007802 */ /* 0x000fe20000000f00 */
[----:B------:R0:W-:Y:S01]  /*0310*/  STL [R1], R2 ;  /* 0x0000000201007387 */ /* 0x0001e20000100800 */
[----:B------:R-:W1:Y:S01]  /*0320*/  LDCU.64 UR4, c[0x4][0x10] ;  /* 0x01000200ff0477ac */ /* 0x000e620008000a00 */
[----:B------:R-:W-:Y:S01]  /*0330*/  IMAD.MOV.U32 R6, RZ, RZ, R16 ;  /* 0x000000ffff067224 */ /* 0x000fe200078e0010 */
[----:B------:R0:W2:Y:S01]  /*0340*/  LDC.64 R8, c[0x4][R0] ;  /* 0x0100000000087b82 */ /* 0x0000a20000000a00 */
[----:B------:R-:W-:Y:S01]  /*0350*/  MOV R7, R17 ;  /* 0x0000001100077202 */ /* 0x000fe20000000f00 */
[----:B-1----:R-:W-:Y:S01]  /*0360*/  IMAD.U32 R4, RZ, RZ, UR4 ;  /* 0x00000004ff047e24 */ /* 0x002fe2000f8e00ff */
[----:B0-----:R-:W-:-:S07]  /*0370*/  MOV R5, UR5 ;  /* 0x0000000500057c02 */ /* 0x001fce0008000f00 */
[----:B------:R-:W-:-:S07]  /*0380*/  LEPC R20, `(.L_x_4) ;  /* 0x000000001014794e */ /* 0x000fce0000000000 */
[----:B--2---:R-:W-:Y:S05]  /*0390*/  CALL.ABS.NOINC R8 ;  /* 0x0000000008007343 */ /* 0x004fea0003c00000 */
.L_x_4:
[----:B------:R-:W-:Y:S05]  /*03a0*/  EXIT ;  /* 0x000000000000794d */ /* 0x000fea0003800000 */
.L_x_5:
[----:B------:R-:W-:-:S00]  /*03b0*/  BRA `(.L_x_5) ;  /* 0xfffffffc00fc7947 */ /* 0x000fc0000383ffff */
[----:B------:R-:W-:-:S00]  /*03c0*/  NOP ;  /* 0x0000000000007918 */ /* 0x000fc00000000000 */
        /* <DEDUP_REMOVED lines=11> */
.L_x_6:


//--------------------- .nv.global.init           --------------------------
	.section	.nv.global.init,"aw",@progbits
.nv.global.init:
	.type		$str,@object
	.size		$str,($str$1 - $str)
$str:
        /*0000*/ 	.byte	0x70, 0x6f, 0x77, 0x32, 0x20, 0x3d, 0x20, 0x25, 0x64, 0x0a, 0x00
	.type		$str$1,@object
	.size		$str$1,(.L_1 - $str$1)
$str$1:
        /*000b*/ 	.byte	0x49, 0x27, 0x6d, 0x20, 0x25, 0x64, 0x2c, 0x20, 0x73, 0x74, 0x79, 0x6d, 0x69, 0x65, 0x64, 0x2e
        /*001b*/ 	.byte	0x0a, 0x00
.L_1:


//--------------------- .nv.shared.reserved.0     --------------------------
	.section	.nv.shared.reserved.0,"aw",@nobits
	.weak		__nv_reservedSMEM_offset_0_alias
	.size		__nv_reservedSMEM_offset_0_alias, 0, 64
	.other		__nv_reservedSMEM_offset_0_alias,@"STO_CUDA_RESERVED_SHARED STV_DEFAULT"
__nv_reservedSMEM_offset_0_alias:
	.zero		0
	.zero		64


//--------------------- .nv.constant0._Z12prefixKernelPiii --------------------------
	.section	.nv.constant0._Z12prefixKernelPiii,"a",@progbits
	.sectionflags	@""
	.align	4
.nv.constant0._Z12prefixKernelPiii:
	.zero		912


//--------------------- SYMBOLS --------------------------

	.type		.nv.reservedSmem.offset0,@object
	.size		.nv.reservedSmem.offset0,0x4
	.type		vprintf,@function
